//
// Generated by NVIDIA NVVM Compiler
//
// Compiler Build ID: CL-36424714
// Cuda compilation tools, release 13.0, V13.0.88
// Based on NVVM 20.0.0
//

.version 9.0
.target sm_100
.address_size 64

	// .globl	_Z12naive_matmulPfS_S_iii

.visible .entry _Z12naive_matmulPfS_S_iii(
	.param .u64 .ptr .align 1 _Z12naive_matmulPfS_S_iii_param_0,
	.param .u64 .ptr .align 1 _Z12naive_matmulPfS_S_iii_param_1,
	.param .u64 .ptr .align 1 _Z12naive_matmulPfS_S_iii_param_2,
	.param .u32 _Z12naive_matmulPfS_S_iii_param_3,
	.param .u32 _Z12naive_matmulPfS_S_iii_param_4,
	.param .u32 _Z12naive_matmulPfS_S_iii_param_5
)
{
	.reg .pred 	%p<13>;
	.reg .b32 	%r<43>;
	.reg .b32 	%f<68>;
	.reg .b64 	%rd<53>;

	ld.param.u64 	%rd7, [_Z12naive_matmulPfS_S_iii_param_0];
	ld.param.u64 	%rd8, [_Z12naive_matmulPfS_S_iii_param_1];
	ld.param.u64 	%rd6, [_Z12naive_matmulPfS_S_iii_param_2];
	ld.param.u32 	%r20, [_Z12naive_matmulPfS_S_iii_param_3];
	ld.param.u32 	%r18, [_Z12naive_matmulPfS_S_iii_param_4];
	ld.param.u32 	%r19, [_Z12naive_matmulPfS_S_iii_param_5];
	cvta.to.global.u64 	%rd1, %rd8;
	cvta.to.global.u64 	%rd2, %rd7;
	mov.u32 	%r22, %ctaid.x;
	mov.u32 	%r23, %ntid.x;
	mov.u32 	%r24, %tid.x;
	mad.lo.s32 	%r1, %r22, %r23, %r24;
	mov.u32 	%r25, %ctaid.y;
	mov.u32 	%r26, %ntid.y;
	mov.u32 	%r27, %tid.y;
	mad.lo.s32 	%r28, %r25, %r26, %r27;
	setp.ge.s32 	%p1, %r1, %r18;
	setp.ge.s32 	%p2, %r28, %r20;
	or.pred  	%p3, %p1, %p2;
	@%p3 bra 	$L__BB0_14;
	setp.lt.s32 	%p4, %r19, 1;
	mov.f32 	%f67, 0f00000000;
	@%p4 bra 	$L__BB0_13;
	mul.lo.s32 	%r3, %r19, %r28;
	and.b32  	%r4, %r19, 7;
	setp.lt.u32 	%p5, %r19, 8;
	mov.f32 	%f67, 0f00000000;
	mov.b32 	%r41, 0;
	@%p5 bra 	$L__BB0_5;
	and.b32  	%r41, %r19, 2147483640;
	neg.s32 	%r39, %r41;
	shl.b32 	%r7, %r18, 3;
	mul.wide.u32 	%rd9, %r3, 4;
	add.s64 	%rd10, %rd9, %rd2;
	add.s64 	%rd52, %rd10, 16;
	mov.f32 	%f67, 0f00000000;
	mul.wide.s32 	%rd13, %r18, 4;
	mov.u32 	%r38, %r1;
$L__BB0_4:
	.pragma "nounroll";
	ld.global.f32 	%f17, [%rd52+-16];
	mul.wide.s32 	%rd11, %r38, 4;
	add.s64 	%rd12, %rd1, %rd11;
	ld.global.f32 	%f18, [%rd12];
	fma.rn.f32 	%f19, %f17, %f18, %f67;
	ld.global.f32 	%f20, [%rd52+-12];
	add.s64 	%rd14, %rd12, %rd13;
	ld.global.f32 	%f21, [%rd14];
	fma.rn.f32 	%f22, %f20, %f21, %f19;
	ld.global.f32 	%f23, [%rd52+-8];
	add.s64 	%rd15, %rd14, %rd13;
	ld.global.f32 	%f24, [%rd15];
	fma.rn.f32 	%f25, %f23, %f24, %f22;
	ld.global.f32 	%f26, [%rd52+-4];
	add.s64 	%rd16, %rd15, %rd13;
	ld.global.f32 	%f27, [%rd16];
	fma.rn.f32 	%f28, %f26, %f27, %f25;
	ld.global.f32 	%f29, [%rd52];
	add.s64 	%rd17, %rd16, %rd13;
	ld.global.f32 	%f30, [%rd17];
	fma.rn.f32 	%f31, %f29, %f30, %f28;
	ld.global.f32 	%f32, [%rd52+4];
	add.s64 	%rd18, %rd17, %rd13;
	ld.global.f32 	%f33, [%rd18];
	fma.rn.f32 	%f34, %f32, %f33, %f31;
	ld.global.f32 	%f35, [%rd52+8];
	add.s64 	%rd19, %rd18, %rd13;
	ld.global.f32 	%f36, [%rd19];
	fma.rn.f32 	%f37, %f35, %f36, %f34;
	ld.global.f32 	%f38, [%rd52+12];
	add.s64 	%rd20, %rd19, %rd13;
	ld.global.f32 	%f39, [%rd20];
	fma.rn.f32 	%f67, %f38, %f39, %f37;
	add.s32 	%r39, %r39, 8;
	add.s32 	%r38, %r38, %r7;
	add.s64 	%rd52, %rd52, 32;
	setp.ne.s32 	%p6, %r39, 0;
	@%p6 bra 	$L__BB0_4;
$L__BB0_5:
	setp.eq.s32 	%p7, %r4, 0;
	@%p7 bra 	$L__BB0_13;
	and.b32  	%r13, %r19, 3;
	setp.lt.u32 	%p8, %r4, 4;
	@%p8 bra 	$L__BB0_8;
	add.s32 	%r30, %r41, %r3;
	mul.wide.u32 	%rd21, %r30, 4;
	add.s64 	%rd22, %rd2, %rd21;
	ld.global.f32 	%f41, [%rd22];
	mad.lo.s32 	%r31, %r41, %r18, %r1;
	mul.wide.s32 	%rd23, %r31, 4;
	add.s64 	%rd24, %rd1, %rd23;
	ld.global.f32 	%f42, [%rd24];
	fma.rn.f32 	%f43, %f41, %f42, %f67;
	cvt.u64.u32 	%rd25, %r3;
	cvt.u64.u32 	%rd26, %r41;
	add.s64 	%rd27, %rd26, %rd25;
	shl.b64 	%rd28, %rd27, 2;
	add.s64 	%rd29, %rd2, %rd28;
	ld.global.f32 	%f44, [%rd29+4];
	mul.wide.s32 	%rd30, %r18, 4;
	add.s64 	%rd31, %rd24, %rd30;
	ld.global.f32 	%f45, [%rd31];
	fma.rn.f32 	%f46, %f44, %f45, %f43;
	ld.global.f32 	%f47, [%rd29+8];
	add.s64 	%rd32, %rd31, %rd30;
	ld.global.f32 	%f48, [%rd32];
	fma.rn.f32 	%f49, %f47, %f48, %f46;
	ld.global.f32 	%f50, [%rd29+12];
	add.s64 	%rd33, %rd32, %rd30;
	ld.global.f32 	%f51, [%rd33];
	fma.rn.f32 	%f67, %f50, %f51, %f49;
	add.s32 	%r41, %r41, 4;
$L__BB0_8:
	setp.eq.s32 	%p9, %r13, 0;
	@%p9 bra 	$L__BB0_13;
	setp.eq.s32 	%p10, %r13, 1;
	@%p10 bra 	$L__BB0_11;
	add.s32 	%r32, %r41, %r3;
	mul.wide.u32 	%rd34, %r32, 4;
	add.s64 	%rd35, %rd2, %rd34;
	ld.global.f32 	%f53, [%rd35];
	mad.lo.s32 	%r33, %r41, %r18, %r1;
	mul.wide.s32 	%rd36, %r33, 4;
	add.s64 	%rd37, %rd1, %rd36;
	ld.global.f32 	%f54, [%rd37];
	fma.rn.f32 	%f55, %f53, %f54, %f67;
	cvt.u64.u32 	%rd38, %r3;
	cvt.u64.u32 	%rd39, %r41;
	add.s64 	%rd40, %rd39, %rd38;
	shl.b64 	%rd41, %rd40, 2;
	add.s64 	%rd42, %rd2, %rd41;
	ld.global.f32 	%f56, [%rd42+4];
	mul.wide.s32 	%rd43, %r18, 4;
	add.s64 	%rd44, %rd37, %rd43;
	ld.global.f32 	%f57, [%rd44];
	fma.rn.f32 	%f67, %f56, %f57, %f55;
	add.s32 	%r41, %r41, 2;
$L__BB0_11:
	and.b32  	%r34, %r19, 1;
	setp.eq.b32 	%p11, %r34, 1;
	not.pred 	%p12, %p11;
	@%p12 bra 	$L__BB0_13;
	add.s32 	%r35, %r41, %r3;
	mul.wide.u32 	%rd45, %r35, 4;
	add.s64 	%rd46, %rd2, %rd45;
	ld.global.f32 	%f58, [%rd46];
	mad.lo.s32 	%r36, %r41, %r18, %r1;
	mul.wide.s32 	%rd47, %r36, 4;
	add.s64 	%rd48, %rd1, %rd47;
	ld.global.f32 	%f59, [%rd48];
	fma.rn.f32 	%f67, %f58, %f59, %f67;
$L__BB0_13:
	mad.lo.s32 	%r37, %r18, %r28, %r1;
	cvta.to.global.u64 	%rd49, %rd6;
	mul.wide.s32 	%rd50, %r37, 4;
	add.s64 	%rd51, %rd49, %rd50;
	st.global.f32 	[%rd51], %f67;
$L__BB0_14:
	ret;

}


// ===== COMPILED SASS (sm_100) =====

	.target	sm_100

	.elftype	@"ET_EXEC"


//--------------------- .note.nv.tkinfo           --------------------------
	.section	.note.nv.tkinfo,"",@"SHT_NOTE"
	.sectionflags	@"SHF_NOTE_NV_TKINFO"
	.tkinfo
        /*0018*/ 	.word	0x00000002
        /*0030*/ 	.string	""
        /*0030*/ 	.string	"ptxas"
        /*0030*/ 	.string	"Cuda compilation tools, release 13.0, V13.0.88"
        /*0030*/ 	.string	"Build cuda_13.0.r13.0/compiler.36424714_0"
        /*0030*/ 	.string	"-arch sm_100 -m 64 "



//--------------------- .note.nv.cuinfo           --------------------------
	.section	.note.nv.cuinfo,"",@"SHT_NOTE"
	.sectionflags	@"SHF_NOTE_NV_CUINFO"
        /*0018*/ 	.short	0x0002
        /*001a*/ 	.short	0x0064
        /*001c*/ 	.short	0x0082
	.zero		2


//--------------------- .nv.info                  --------------------------
	.section	.nv.info,"",@"SHT_CUDA_INFO"
	.align	4


	//----- nvinfo : EIATTR_REGCOUNT
	.align		4
        /*0000*/ 	.byte	0x04, 0x2f
        /*0002*/ 	.short	(.L_1 - .L_0)
	.align		4
.L_0:
        /*0004*/ 	.word	index@(_Z12naive_matmulPfS_S_iii)
        /*0008*/ 	.word	0x00000020


	//----- nvinfo : EIATTR_FRAME_SIZE
	.align		4
.L_1:
        /*000c*/ 	.byte	0x04, 0x11
        /*000e*/ 	.short	(.L_3 - .L_2)
	.align		4
.L_2:
        /*0010*/ 	.word	index@(_Z12naive_matmulPfS_S_iii)
        /*0014*/ 	.word	0x00000000


	//----- nvinfo : EIATTR_MIN_STACK_SIZE
	.align		4
.L_3:
        /*0018*/ 	.byte	0x04, 0x12
        /*001a*/ 	.short	(.L_5 - .L_4)
	.align		4
.L_4:
        /*001c*/ 	.word	index@(_Z12naive_matmulPfS_S_iii)
        /*0020*/ 	.word	0x00000000
.L_5:


//--------------------- .nv.compat                --------------------------
	.section	.nv.compat,"",@"SHT_CUDA_COMPAT_INFO"
	.align	4
        /*0000*/ 	.byte	0x02, 0x09, 0x00, 0x00, 0x02, 0x02, 0x01, 0x00, 0x02, 0x05, 0x05, 0x00, 0x03, 0x07, 0x01, 0x01
        /*0010*/ 	.byte	0x02, 0x03, 0x00, 0x00, 0x02, 0x06, 0x01, 0x00, 0x04, 0x0b, 0x08, 0x00, 0x09, 0x00, 0x00, 0x00
        /*0020*/ 	.byte	0x00, 0x00, 0x00, 0x00


//--------------------- .nv.info._Z12naive_matmulPfS_S_iii --------------------------
	.section	.nv.info._Z12naive_matmulPfS_S_iii,"",@"SHT_CUDA_INFO"
	.sectionflags	@""
	.align	4


	//----- nvinfo : EIATTR_CUDA_API_VERSION
	.align		4
        /*0000*/ 	.byte	0x04, 0x37
        /*0002*/ 	.short	(.L_7 - .L_6)
.L_6:
        /*0004*/ 	.word	0x00000082


	//----- nvinfo : EIATTR_KPARAM_INFO
	.align		4
.L_7:
        /*0008*/ 	.byte	0x04, 0x17
        /*000a*/ 	.short	(.L_9 - .L_8)
.L_8:
        /*000c*/ 	.word	0x00000000
        /*0010*/ 	.short	0x0005
        /*0012*/ 	.short	0x0020
        /*0014*/ 	.byte	0x00, 0xf0, 0x11, 0x00


	//----- nvinfo : EIATTR_KPARAM_INFO
	.align		4
.L_9:
        /*0018*/ 	.byte	0x04, 0x17
        /*001a*/ 	.short	(.L_11 - .L_10)
.L_10:
        /*001c*/ 	.word	0x00000000
        /*0020*/ 	.short	0x0004
        /*0022*/ 	.short	0x001c
        /*0024*/ 	.byte	0x00, 0xf0, 0x11, 0x00


	//----- nvinfo : EIATTR_KPARAM_INFO
	.align		4
.L_11:
        /*0028*/ 	.byte	0x04, 0x17
        /*002a*/ 	.short	(.L_13 - .L_12)
.L_12:
        /*002c*/ 	.word	0x00000000
        /*0030*/ 	.short	0x0003
        /*0032*/ 	.short	0x0018
        /*0034*/ 	.byte	0x00, 0xf0, 0x11, 0x00


	//----- nvinfo : EIATTR_KPARAM_INFO
	.align		4
.L_13:
        /*0038*/ 	.byte	0x04, 0x17
        /*003a*/ 	.short	(.L_15 - .L_14)
.L_14:
        /*003c*/ 	.word	0x00000000
        /*0040*/ 	.short	0x0002
        /*0042*/ 	.short	0x0010
        /*0044*/ 	.byte	0x00, 0xf5, 0x21, 0x00


	//----- nvinfo : EIATTR_KPARAM_INFO
	.align		4
.L_15:
        /*0048*/ 	.byte	0x04, 0x17
        /*004a*/ 	.short	(.L_17 - .L_16)
.L_16:
        /*004c*/ 	.word	0x00000000
        /*0050*/ 	.short	0x0001
        /*0052*/ 	.short	0x0008
        /*0054*/ 	.byte	0x00, 0xf5, 0x21, 0x00


	//----- nvinfo : EIATTR_KPARAM_INFO
	.align		4
.L_17:
        /*0058*/ 	.byte	0x04, 0x17
        /*005a*/ 	.short	(.L_19 - .L_18)
.L_18:
        /*005c*/ 	.word	0x00000000
        /*0060*/ 	.short	0x0000
        /*0062*/ 	.short	0x0000
        /*0064*/ 	.byte	0x00, 0xf5, 0x21, 0x00


	//----- nvinfo : EIATTR_SPARSE_MMA_MASK
	.align		4
.L_19:
        /*0068*/ 	.byte	0x03, 0x50
        /*006a*/ 	.short	0x0000


	//----- nvinfo : EIATTR_MAXREG_COUNT
	.align		4
        /*006c*/ 	.byte	0x03, 0x1b
        /*006e*/ 	.short	0x00ff


	//----- nvinfo : EIATTR_MERCURY_ISA_VERSION
	.align		4
        /*0070*/ 	.byte	0x03, 0x5f
        /*0072*/ 	.short	0x0101


	//----- nvinfo : EIATTR_VRC_CTA_INIT_COUNT
	.align		4
        /*0074*/ 	.byte	0x02, 0x4a
	.zero		1
	.zero		1


	//----- nvinfo : EIATTR_EXIT_INSTR_OFFSETS
	.align		4
        /*0078*/ 	.byte	0x04, 0x1c
        /*007a*/ 	.short	(.L_21 - .L_20)


	//   ....[0]....
.L_20:
        /*007c*/ 	.word	0x000000c0


	//   ....[1]....
        /*0080*/ 	.word	0x000008e0


	//----- nvinfo : EIATTR_CBANK_PARAM_SIZE
	.align		4
.L_21:
        /*0084*/ 	.byte	0x03, 0x19
        /*0086*/ 	.short	0x0024


	//----- nvinfo : EIATTR_PARAM_CBANK
	.align		4
        /*0088*/ 	.byte	0x04, 0x0a
        /*008a*/ 	.short	(.L_23 - .L_22)
	.align		4
.L_22:
        /*008c*/ 	.word	index@(.nv.constant0._Z12naive_matmulPfS_S_iii)
        /*0090*/ 	.short	0x0380
        /*0092*/ 	.short	0x0024


	//----- nvinfo : EIATTR_SW_WAR
	.align		4
.L_23:
        /*0094*/ 	.byte	0x04, 0x36
        /*0096*/ 	.short	(.L_25 - .L_24)
.L_24:
        /*0098*/ 	.word	0x00000008
.L_25:


//--------------------- .nv.callgraph             --------------------------
	.section	.nv.callgraph,"",@"SHT_CUDA_CALLGRAPH"
	.align	4
	.sectionentsize	8
	.align		4
        /*0000*/ 	.word	0x00000000
	.align		4
        /*0004*/ 	.word	0xffffffff
	.align		4
        /*0008*/ 	.word	0x00000000
	.align		4
        /*000c*/ 	.word	0xfffffffe
	.align		4
        /*0010*/ 	.word	0x00000000
	.align		4
        /*0014*/ 	.word	0xfffffffd
	.align		4
        /*0018*/ 	.word	0x00000000
	.align		4
        /*001c*/ 	.word	0xfffffffc


//--------------------- .text._Z12naive_matmulPfS_S_iii --------------------------
	.section	.text._Z12naive_matmulPfS_S_iii,"ax",@progbits
	.align	128
        .global         _Z12naive_matmulPfS_S_iii
        .type           _Z12naive_matmulPfS_S_iii,@function
        .size           _Z12naive_matmulPfS_S_iii,(.L_x_5 - _Z12naive_matmulPfS_S_iii)
        .other          _Z12naive_matmulPfS_S_iii,@"STO_CUDA_ENTRY STV_DEFAULT"
_Z12naive_matmulPfS_S_iii:
.text._Z12naive_matmulPfS_S_iii:
[----:B------:R-:W-:Y:S01]  /*0000*/  LDC R1, c[0x0][0x37c] ;  /* 0x0000df00ff017b82 */ /* 0x000fe20000000800 */
[----:B------:R-:W0:Y:S07]  /*0010*/  S2R R7, SR_TID.Y ;  /* 0x0000000000077919 */ /* 0x000e2e0000002200 */
[----:B------:R-:W1:Y:S01]  /*0020*/  LDC R18, c[0x0][0x360] ;  /* 0x0000d800ff127b82 */ /* 0x000e620000000800 */
[----:B------:R-:W1:Y:S07]  /*0030*/  S2R R5, SR_TID.X ;  /* 0x0000000000057919 */ /* 0x000e6e0000002100 */
[----:B------:R-:W0:Y:S08]  /*0040*/  S2UR UR5, SR_CTAID.Y ;  /* 0x00000000000579c3 */ /* 0x000e300000002600 */
[----:B------:R-:W0:Y:S08]  /*0050*/  LDC R0, c[0x0][0x364] ;  /* 0x0000d900ff007b82 */ /* 0x000e300000000800 */
[----:B------:R-:W1:Y:S08]  /*0060*/  S2UR UR4, SR_CTAID.X ;  /* 0x00000000000479c3 */ /* 0x000e700000002500 */
[----:B------:R-:W2:Y:S01]  /*0070*/  LDC.64 R2, c[0x0][0x398] ;  /* 0x0000e600ff027b82 */ /* 0x000ea20000000a00 */
[----:B0-----:R-:W-:-:S02]  /*0080*/  IMAD R0, R0, UR5, R7 ;  /* 0x0000000500007c24 */ /* 0x001fc4000f8e0207 */
[----:B-1----:R-:W-:-:S03]  /*0090*/  IMAD R18, R18, UR4, R5 ;  /* 0x0000000412127c24 */ /* 0x002fc6000f8e0205 */
[----:B--2---:R-:W-:-:S04]  /*00a0*/  ISETP.GE.AND P0, PT, R0, R2, PT ;  /* 0x000000020000720c */ /* 0x004fc80003f06270 */
[----:B------:R-:W-:-:S13]  /*00b0*/  ISETP.GE.OR P0, PT, R18, R3, P0 ;  /* 0x000000031200720c */ /* 0x000fda0000706670 */
[----:B------:R-:W-:Y:S05]  /*00c0*/  @P0 EXIT ;  /* 0x000000000000094d */ /* 0x000fea0003800000 */
[----:B------:R-:W0:Y:S01]  /*00d0*/  LDC R19, c[0x0][0x3a0] ;  /* 0x0000e800ff137b82 */ /* 0x000e220000000800 */
[----:B------:R-:W1:Y:S01]  /*00e0*/  LDCU.64 UR4, c[0x0][0x358] ;  /* 0x00006b00ff0477ac */ /* 0x000e620008000a00 */
[----:B------:R-:W-:Y:S01]  /*00f0*/  HFMA2 R24, -RZ, RZ, 0, 0 ;  /* 0x00000000ff187431 */ /* 0x000fe200000001ff */
[----:B0-----:R-:W-:-:S13]  /*0100*/  ISETP.GE.AND P0, PT, R19, 0x1, PT ;  /* 0x000000011300780c */ /* 0x001fda0003f06270 */
[----:B-1----:R-:W-:Y:S05]  /*0110*/  @!P0 BRA `(.L_x_0) ;  /* 0x0000000400e08947 */ /* 0x002fea0003800000 */
[C---:B------:R-:W-:Y:S01]  /*0120*/  ISETP.GE.U32.AND P1, PT, R19.reuse, 0x8, PT ;  /* 0x000000081300780c */ /* 0x040fe20003f26070 */
[----:B------:R-:W-:Y:S01]  /*0130*/  IMAD R20, R0, R19, RZ ;  /* 0x0000001300147224 */ /* 0x000fe200078e02ff */
[----:B------:R-:W-:Y:S02]  /*0140*/  LOP3.LUT R27, R19, 0x7, RZ, 0xc0, !PT ;  /* 0x00000007131b7812 */ /* 0x000fe400078ec0ff */
[----:B------:R-:W-:Y:S02]  /*0150*/  MOV R24, RZ ;  /* 0x000000ff00187202 */ /* 0x000fe40000000f00 */
[----:B------:R-:W-:Y:S02]  /*0160*/  ISETP.NE.AND P0, PT, R27, RZ, PT ;  /* 0x000000ff1b00720c */ /* 0x000fe40003f05270 */
[----:B------:R-:W-:-:S05]  /*0170*/  MOV R21, RZ ;  /* 0x000000ff00157202 */ /* 0x000fca0000000f00 */
[----:B------:R-:W-:Y:S06]  /*0180*/  @!P1 BRA `(.L_x_1) ;  /* 0x0000000000c49947 */ /* 0x000fec0003800000 */
[----:B------:R-:W0:Y:S01]  /*0190*/  LDC.64 R4, c[0x0][0x380] ;  /* 0x0000e000ff047b82 */ /* 0x000e220000000a00 */
[----:B------:R-:W-:Y:S02]  /*01a0*/  LOP3.LUT R21, R19, 0x7ffffff8, RZ, 0xc0, !PT ;  /* 0x7ffffff813157812 */ /* 0x000fe400078ec0ff */
[----:B------:R-:W-:Y:S02]  /*01b0*/  MOV R24, RZ ;  /* 0x000000ff00187202 */ /* 0x000fe40000000f00 */
[----:B------:R-:W-:Y:S02]  /*01c0*/  MOV R2, R18 ;  /* 0x0000001200027202 */ /* 0x000fe40000000f00 */
[----:B------:R-:W-:Y:S01]  /*01d0*/  IADD3 R22, PT, PT, -R21, RZ, RZ ;  /* 0x000000ff15167210 */ /* 0x000fe20007ffe1ff */
[----:B0-----:R-:W-:-:S03]  /*01e0*/  IMAD.WIDE.U32 R4, R20, 0x4, R4 ;  /* 0x0000000414047825 */ /* 0x001fc600078e0004 */
[----:B------:R-:W-:-:S04]  /*01f0*/  IADD3 R6, P1, PT, R4, 0x10, RZ ;  /* 0x0000001004067810 */ /* 0x000fc80007f3e0ff */
[----:B------:R-:W-:-:S09]  /*0200*/  IADD3.X R7, PT, PT, RZ, R5, RZ, P1, !PT ;  /* 0x00000005ff077210 */ /* 0x000fd20000ffe4ff */
.L_x_2:
[----:B------:R-:W0:Y:S01]  /*0210*/  LDC.64 R16, c[0x0][0x388] ;  /* 0x0000e200ff107b82 */ /* 0x000e220000000a00 */
[----:B------:R-:W-:Y:S02]  /*0220*/  MOV R4, R6 ;  /* 0x0000000600047202 */ /* 0x000fe40000000f00 */
[----:B------:R-:W-:-:S05]  /*0230*/  MOV R5, R7 ;  /* 0x0000000700057202 */ /* 0x000fca0000000f00 */
[----:B------:R-:W2:Y:S04]  /*0240*/  LDG.E R25, desc[UR4][R4.64+-0x10] ;  /* 0xfffff00404197981 */ /* 0x000ea8000c1e1900 */
[----:B------:R-:W3:Y:S04]  /*0250*/  LDG.E R23, desc[UR4][R4.64+-0xc] ;  /* 0xfffff40404177981 */ /* 0x000ee8000c1e1900 */
[----:B------:R-:W4:Y:S04]  /*0260*/  LDG.E R29, desc[UR4][R4.64+-0x8] ;  /* 0xfffff804041d7981 */ /* 0x000f28000c1e1900 */
[----:B------:R-:W5:Y:S01]  /*0270*/  LDG.E R28, desc[UR4][R4.64+-0x4] ;  /* 0xfffffc04041c7981 */ /* 0x000f62000c1e1900 */
[----:B0-----:R-:W-:-:S05]  /*0280*/  IMAD.WIDE R16, R2, 0x4, R16 ;  /* 0x0000000402107825 */ /* 0x001fca00078e0210 */
[----:B------:R0:W2:Y:S01]  /*0290*/  LDG.E R26, desc[UR4][R16.64] ;  /* 0x00000004101a7981 */ /* 0x0000a2000c1e1900 */
[----:B------:R-:W-:-:S04]  /*02a0*/  IMAD.WIDE R14, R3, 0x4, R16 ;  /* 0x00000004030e7825 */ /* 0x000fc800078e0210 */
[C---:B------:R-:W-:Y:S02]  /*02b0*/  IMAD.WIDE R6, R3.reuse, 0x4, R14 ;  /* 0x0000000403067825 */ /* 0x040fe400078e020e */
[----:B------:R-:W3:Y:S02]  /*02c0*/  LDG.E R14, desc[UR4][R14.64] ;  /* 0x000000040e0e7981 */ /* 0x000ee4000c1e1900 */
[C---:B------:R-:W-:Y:S02]  /*02d0*/  IMAD.WIDE R10, R3.reuse, 0x4, R6 ;  /* 0x00000004030a7825 */ /* 0x040fe400078e0206 */
[----:B------:R-:W4:Y:S02]  /*02e0*/  LDG.E R6, desc[UR4][R6.64] ;  /* 0x0000000406067981 */ /* 0x000f24000c1e1900 */
[C---:B------:R-:W-:Y:S02]  /*02f0*/  IMAD.WIDE R8, R3.reuse, 0x4, R10 ;  /* 0x0000000403087825 */ /* 0x040fe400078e020a */
[----:B------:R-:W5:Y:S02]  /*0300*/  LDG.E R10, desc[UR4][R10.64] ;  /* 0x000000040a0a7981 */ /* 0x000f64000c1e1900 */
[----:B------:R-:W-:-:S02]  /*0310*/  IMAD.WIDE R12, R3, 0x4, R8 ;  /* 0x00000004030c7825 */ /* 0x000fc400078e0208 */
[----:B------:R-:W5:Y:S04]  /*0320*/  LDG.E R7, desc[UR4][R4.64] ;  /* 0x0000000404077981 */ /* 0x000f68000c1e1900 */
[----:B------:R-:W5:Y:S01]  /*0330*/  LDG.E R8, desc[UR4][R8.64] ;  /* 0x0000000408087981 */ /* 0x000f62000c1e1900 */
[----:B0-----:R-:W-:-:S03]  /*0340*/  IMAD.WIDE R16, R3, 0x4, R12 ;  /* 0x0000000403107825 */ /* 0x001fc600078e020c */
[----:B------:R-:W5:Y:S04]  /*0350*/  LDG.E R12, desc[UR4][R12.64] ;  /* 0x000000040c0c7981 */ /* 0x000f68000c1e1900 */
[----:B------:R-:W5:Y:S04]  /*0360*/  LDG.E R15, desc[UR4][R16.64] ;  /* 0x00000004100f7981 */ /* 0x000f68000c1e1900 */
[----:B------:R-:W5:Y:S04]  /*0370*/  LDG.E R9, desc[UR4][R4.64+0x4] ;  /* 0x0000040404097981 */ /* 0x000f68000c1e1900 */
[----:B------:R-:W5:Y:S01]  /*0380*/  LDG.E R11, desc[UR4][R4.64+0xc] ;  /* 0x00000c04040b7981 */ /* 0x000f62000c1e1900 */
[----:B--2---:R-:W-:Y:S01]  /*0390*/  FFMA R26, R25, R26, R24 ;  /* 0x0000001a191a7223 */ /* 0x004fe20000000018 */
[----:B------:R-:W-:-:S02]  /*03a0*/  IMAD.WIDE R24, R3, 0x4, R16 ;  /* 0x0000000403187825 */ /* 0x000fc400078e0210 */
[----:B------:R-:W2:Y:S04]  /*03b0*/  LDG.E R16, desc[UR4][R4.64+0x8] ;  /* 0x0000080404107981 */ /* 0x000ea8000c1e1900 */
[----:B------:R-:W2:Y:S01]  /*03c0*/  LDG.E R24, desc[UR4][R24.64] ;  /* 0x0000000418187981 */ /* 0x000ea2000c1e1900 */
[----:B---3--:R-:W-:Y:S01]  /*03d0*/  FFMA R14, R23, R14, R26 ;  /* 0x0000000e170e7223 */ /* 0x008fe2000000001a */
[----:B------:R-:W-:-:S03]  /*03e0*/  IADD3 R22, PT, PT, R22, 0x8, RZ ;  /* 0x0000000816167810 */ /* 0x000fc60007ffe0ff */
[----:B----4-:R-:W-:Y:S01]  /*03f0*/  FFMA R29, R29, R6, R14 ;  /* 0x000000061d1d7223 */ /* 0x010fe2000000000e */
[----:B------:R-:W-:-:S03]  /*0400*/  ISETP.NE.AND P1, PT, R22, RZ, PT ;  /* 0x000000ff1600720c */ /* 0x000fc60003f25270 */
[----:B-----5:R-:W-:Y:S01]  /*0410*/  FFMA R10, R28, R10, R29 ;  /* 0x0000000a1c0a7223 */ /* 0x020fe2000000001d */
[----:B------:R-:W-:-:S03]  /*0420*/  IADD3 R6, P2, PT, R4, 0x20, RZ ;  /* 0x0000002004067810 */ /* 0x000fc60007f5e0ff */
[----:B------:R-:W-:Y:S01]  /*0430*/  FFMA R8, R7, R8, R10 ;  /* 0x0000000807087223 */ /* 0x000fe2000000000a */
[----:B------:R-:W-:Y:S02]  /*0440*/  IADD3.X R7, PT, PT, RZ, R5, RZ, P2, !PT ;  /* 0x00000005ff077210 */ /* 0x000fe400017fe4ff */
[----:B------:R-:W-:Y:S01]  /*0450*/  LEA R2, R3, R2, 0x3 ;  /* 0x0000000203027211 */ /* 0x000fe200078e18ff */
[----:B------:R-:W-:-:S04]  /*0460*/  FFMA R9, R9, R12, R8 ;  /* 0x0000000c09097223 */ /* 0x000fc80000000008 */
[----:B--2---:R-:W-:-:S04]  /*0470*/  FFMA R16, R16, R15, R9 ;  /* 0x0000000f10107223 */ /* 0x004fc80000000009 */
[----:B------:R-:W-:Y:S01]  /*0480*/  FFMA R24, R11, R24, R16 ;  /* 0x000000180b187223 */ /* 0x000fe20000000010 */
[----:B------:R-:W-:Y:S06]  /*0490*/  @P1 BRA `(.L_x_2) ;  /* 0xfffffffc005c1947 */ /* 0x000fec000383ffff */
.L_x_1:
[----:B------:R-:W-:Y:S05]  /*04a0*/  @!P0 BRA `(.L_x_0) ;  /* 0x0000000000fc8947 */ /* 0x000fea0003800000 */
[----:B------:R-:W-:Y:S02]  /*04b0*/  ISETP.GE.U32.AND P1, PT, R27, 0x4, PT ;  /* 0x000000041b00780c */ /* 0x000fe40003f26070 */
[----:B------:R-:W-:-:S04]  /*04c0*/  LOP3.LUT R2, R19, 0x3, RZ, 0xc0, !PT ;  /* 0x0000000313027812 */ /* 0x000fc800078ec0ff */
[----:B------:R-:W-:-:S07]  /*04d0*/  ISETP.NE.AND P0, PT, R2, RZ, PT ;  /* 0x000000ff0200720c */ /* 0x000fce0003f05270 */
[----:B------:R-:W-:Y:S06]  /*04e0*/  @!P1 BRA `(.L_x_3) ;  /* 0x00000000006c9947 */ /* 0x000fec0003800000 */
[----:B------:R-:W0:Y:S01]  /*04f0*/  LDC.64 R6, c[0x0][0x388] ;  /* 0x0000e200ff067b82 */ /* 0x000e220000000a00 */
[----:B------:R-:W1:Y:S01]  /*0500*/  LDCU.64 UR6, c[0x0][0x380] ;  /* 0x00007000ff0677ac */ /* 0x000e620008000a00 */
[----:B------:R-:W-:Y:S01]  /*0510*/  IMAD R9, R21, R3, R18 ;  /* 0x0000000315097224 */ /* 0x000fe200078e0212 */
[CC--:B------:R-:W-:Y:S02]  /*0520*/  IADD3 R5, PT, PT, R20.reuse, R21.reuse, RZ ;  /* 0x0000001514057210 */ /* 0x0c0fe40007ffe0ff */
[----:B------:R-:W-:-:S03]  /*0530*/  IADD3 R10, P1, PT, R20, R21, RZ ;  /* 0x00000015140a7210 */ /* 0x000fc60007f3e0ff */
[----:B------:R-:W2:Y:S01]  /*0540*/  LDC.64 R14, c[0x0][0x380] ;  /* 0x0000e000ff0e7b82 */ /* 0x000ea20000000a00 */
[----:B0-----:R-:W-:-:S04]  /*0550*/  IMAD.WIDE R6, R9, 0x4, R6 ;  /* 0x0000000409067825 */ /* 0x001fc800078e0206 */
[----:B------:R-:W-:Y:S02]  /*0560*/  IMAD.WIDE R8, R3, 0x4, R6 ;  /* 0x0000000403087825 */ /* 0x000fe400078e0206 */
[----:B------:R-:W3:Y:S02]  /*0570*/  LDG.E R6, desc[UR4][R6.64] ;  /* 0x0000000406067981 */ /* 0x000ee4000c1e1900 */
[----:B--2---:R-:W-:Y:S01]  /*0580*/  IMAD.WIDE.U32 R14, R5, 0x4, R14 ;  /* 0x00000004050e7825 */ /* 0x004fe200078e000e */
[----:B------:R-:W-:Y:S02]  /*0590*/  IADD3.X R5, PT, PT, RZ, RZ, RZ, P1, !PT ;  /* 0x000000ffff057210 */ /* 0x000fe40000ffe4ff */
[----:B-1----:R-:W-:-:S03]  /*05a0*/  LEA R4, P1, R10, UR6, 0x2 ;  /* 0x000000060a047c11 */ /* 0x002fc6000f8210ff */
[----:B------:R-:W3:Y:S01]  /*05b0*/  LDG.E R15, desc[UR4][R14.64] ;  /* 0x000000040e0f7981 */ /* 0x000ee2000c1e1900 */
[----:B------:R-:W-:Y:S01]  /*05c0*/  LEA.HI.X R5, R10, UR7, R5, 0x2, P1 ;  /* 0x000000070a057c11 */ /* 0x000fe200088f1405 */
[C---:B------:R-:W-:Y:S02]  /*05d0*/  IMAD.WIDE R10, R3.reuse, 0x4, R8 ;  /* 0x00000004030a7825 */ /* 0x040fe400078e0208 */
[----:B------:R-:W2:Y:S04]  /*05e0*/  LDG.E R8, desc[UR4][R8.64] ;  /* 0x0000000408087981 */ /* 0x000ea8000c1e1900 */
[----:B------:R-:W2:Y:S01]  /*05f0*/  LDG.E R17, desc[UR4][R4.64+0x4] ;  /* 0x0000040404117981 */ /* 0x000ea2000c1e1900 */
[----:B------:R-:W-:-:S03]  /*0600*/  IMAD.WIDE R12, R3, 0x4, R10 ;  /* 0x00000004030c7825 */ /* 0x000fc600078e020a */
[----:B------:R-:W4:Y:S04]  /*0610*/  LDG.E R22, desc[UR4][R10.64] ;  /* 0x000000040a167981 */ /* 0x000f28000c1e1900 */
[----:B------:R-:W4:Y:S04]  /*0620*/  LDG.E R16, desc[UR4][R4.64+0x8] ;  /* 0x0000080404107981 */ /* 0x000f28000c1e1900 */
[----:B------:R-:W5:Y:S04]  /*0630*/  LDG.E R23, desc[UR4][R4.64+0xc] ;  /* 0x00000c0404177981 */ /* 0x000f68000c1e1900 */
[----:B------:R-:W5:Y:S01]  /*0640*/  LDG.E R12, desc[UR4][R12.64] ;  /* 0x000000040c0c7981 */ /* 0x000f62000c1e1900 */
[----:B------:R-:W-:Y:S01]  /*0650*/  IADD3 R21, PT, PT, R21, 0x4, RZ ;  /* 0x0000000415157810 */ /* 0x000fe20007ffe0ff */
[----:B---3--:R-:W-:-:S04]  /*0660*/  FFMA R24, R15, R6, R24 ;  /* 0x000000060f187223 */ /* 0x008fc80000000018 */
[----:B--2---:R-:W-:-:S04]  /*0670*/  FFMA R17, R17, R8, R24 ;  /* 0x0000000811117223 */ /* 0x004fc80000000018 */
[----:B----4-:R-:W-:-:S04]  /*0680*/  FFMA R16, R16, R22, R17 ;  /* 0x0000001610107223 */ /* 0x010fc80000000011 */
[----:B-----5:R-:W-:-:S07]  /*0690*/  FFMA R24, R23, R12, R16 ;  /* 0x0000000c17187223 */ /* 0x020fce0000000010 */
.L_x_3:
[----:B------:R-:W-:Y:S05]  /*06a0*/  @!P0 BRA `(.L_x_0) ;  /* 0x00000000007c8947 */ /* 0x000fea0003800000 */
[----:B------:R-:W-:Y:S01]  /*06b0*/  ISETP.NE.AND P1, PT, R2, 0x1, PT ;  /* 0x000000010200780c */ /* 0x000fe20003f25270 */
[----:B------:R-:W0:Y:S01]  /*06c0*/  LDC.64 R12, c[0x0][0x380] ;  /* 0x0000e000ff0c7b82 */ /* 0x000e220000000a00 */
[----:B------:R-:W-:-:S04]  /*06d0*/  LOP3.LUT R19, R19, 0x1, RZ, 0xc0, !PT ;  /* 0x0000000113137812 */ /* 0x000fc800078ec0ff */
[----:B------:R-:W-:-:S03]  /*06e0*/  ISETP.NE.U32.AND P0, PT, R19, 0x1, PT ;  /* 0x000000011300780c */ /* 0x000fc60003f05070 */
[----:B------:R-:W1:Y:S04]  /*06f0*/  LDC.64 R10, c[0x0][0x388] ;  /* 0x0000e200ff0a7b82 */ /* 0x000e680000000a00 */
[CC--:B------:R-:W-:Y:S02]  /*0700*/  @P1 IADD3 R15, PT, PT, R20.reuse, R21.reuse, RZ ;  /* 0x00000015140f1210 */ /* 0x0c0fe40007ffe0ff */
[----:B------:R-:W-:Y:S02]  /*0710*/  @P1 IADD3 R2, P2, PT, R20, R21, RZ ;  /* 0x0000001514021210 */ /* 0x000fe40007f5e0ff */
[----:B------:R-:W2:Y:S02]  /*0720*/  @P1 LDC.64 R4, c[0x0][0x380] ;  /* 0x0000e000ff041b82 */ /* 0x000ea40000000a00 */
[----:B------:R-:W-:-:S06]  /*0730*/  @P1 IADD3.X R14, PT, PT, RZ, RZ, RZ, P2, !PT ;  /* 0x000000ffff0e1210 */ /* 0x000fcc00017fe4ff */
[----:B------:R-:W3:Y:S01]  /*0740*/  LDC.64 R6, c[0x0][0x380] ;  /* 0x0000e000ff067b82 */ /* 0x000ee20000000a00 */
[----:B0-----:R-:W-:-:S04]  /*0750*/  @P1 IMAD.WIDE.U32 R12, R15, 0x4, R12 ;  /* 0x000000040f0c1825 */ /* 0x001fc800078e000c */
[C---:B------:R-:W-:Y:S01]  /*0760*/  @P1 IMAD R15, R21.reuse, R3, R18 ;  /* 0x00000003150f1224 */ /* 0x040fe200078e0212 */
[----:B------:R-:W-:Y:S01]  /*0770*/  @P1 IADD3 R21, PT, PT, R21, 0x2, RZ ;  /* 0x0000000215151810 */ /* 0x000fe20007ffe0ff */
[----:B------:R-:W4:Y:S01]  /*0780*/  @P1 LDG.E R13, desc[UR4][R12.64] ;  /* 0x000000040c0d1981 */ /* 0x000f22000c1e1900 */
[----:B------:R-:W0:Y:S01]  /*0790*/  LDC.64 R8, c[0x0][0x388] ;  /* 0x0000e200ff087b82 */ /* 0x000e220000000a00 */
[----:B-1----:R-:W-:Y:S01]  /*07a0*/  @P1 IMAD.WIDE R10, R15, 0x4, R10 ;  /* 0x000000040f0a1825 */ /* 0x002fe200078e020a */
[----:B------:R-:W-:Y:S02]  /*07b0*/  @!P0 IADD3 R17, PT, PT, R20, R21, RZ ;  /* 0x0000001514118210 */ /* 0x000fe40007ffe0ff */
[----:B--2---:R-:W-:Y:S01]  /*07c0*/  @P1 LEA R4, P2, R2, R4, 0x2 ;  /* 0x0000000402041211 */ /* 0x004fe200078410ff */
[----:B------:R-:W-:-:S03]  /*07d0*/  @!P0 IMAD R21, R21, R3, R18 ;  /* 0x0000000315158224 */ /* 0x000fc600078e0212 */
[----:B------:R-:W-:Y:S01]  /*07e0*/  @P1 LEA.HI.X R5, R2, R5, R14, 0x2, P2 ;  /* 0x0000000502051211 */ /* 0x000fe200010f140e */
[----:B------:R-:W-:Y:S01]  /*07f0*/  @P1 IMAD.WIDE R14, R3, 0x4, R10 ;  /* 0x00000004030e1825 */ /* 0x000fe200078e020a */
[----:B------:R-:W4:Y:S03]  /*0800*/  @P1 LDG.E R2, desc[UR4][R10.64] ;  /* 0x000000040a021981 */ /* 0x000f26000c1e1900 */
[----:B---3--:R-:W-:Y:S01]  /*0810*/  @!P0 IMAD.WIDE.U32 R6, R17, 0x4, R6 ;  /* 0x0000000411068825 */ /* 0x008fe200078e0006 */
[----:B------:R-:W2:Y:S04]  /*0820*/  @P1 LDG.E R5, desc[UR4][R4.64+0x4] ;  /* 0x0000040404051981 */ /* 0x000ea8000c1e1900 */
[----:B------:R-:W2:Y:S01]  /*0830*/  @P1 LDG.E R14, desc[UR4][R14.64] ;  /* 0x000000040e0e1981 */ /* 0x000ea2000c1e1900 */
[----:B0-----:R-:W-:-:S03]  /*0840*/  @!P0 IMAD.WIDE R8, R21, 0x4, R8 ;  /* 0x0000000415088825 */ /* 0x001fc600078e0208 */
[----:B------:R-:W3:Y:S04]  /*0850*/  @!P0 LDG.E R7, desc[UR4][R6.64] ;  /* 0x0000000406078981 */ /* 0x000ee8000c1e1900 */
[----:B------:R-:W3:Y:S01]  /*0860*/  @!P0 LDG.E R8, desc[UR4][R8.64] ;  /* 0x0000000408088981 */ /* 0x000ee2000c1e1900 */
[----:B----4-:R-:W-:-:S04]  /*0870*/  @P1 FFMA R2, R13, R2, R24 ;  /* 0x000000020d021223 */ /* 0x010fc80000000018 */
[----:B--2---:R-:W-:-:S04]  /*0880*/  @P1 FFMA R24, R5, R14, R2 ;  /* 0x0000000e05181223 */ /* 0x004fc80000000002 */
[----:B---3--:R-:W-:-:S07]  /*0890*/  @!P0 FFMA R24, R7, R8, R24 ;  /* 0x0000000807188223 */ /* 0x008fce0000000018 */
.L_x_0:
[----:B------:R-:W0:Y:S01]  /*08a0*/  LDC.64 R4, c[0x0][0x390] ;  /* 0x0000e400ff047b82 */ /* 0x000e220000000a00 */
[----:B------:R-:W-:-:S04]  /*08b0*/  IMAD R3, R0, R3, R18 ;  /* 0x0000000300037224 */ /* 0x000fc800078e0212 */
[----:B0-----:R-:W-:-:S05]  /*08c0*/  IMAD.WIDE R2, R3, 0x4, R4 ;  /* 0x0000000403027825 */ /* 0x001fca00078e0204 */
[----:B------:R-:W-:Y:S01]  /*08d0*/  STG.E desc[UR4][R2.64], R24 ;  /* 0x0000001802007986 */ /* 0x000fe2000c101904 */
[----:B------:R-:W-:Y:S05]  /*08e0*/  EXIT ;  /* 0x000000000000794d */ /* 0x000fea0003800000 */
.L_x_4:
[----:B------:R-:W-:-:S00]  /*08f0*/  BRA `(.L_x_4) ;  /* 0xfffffffc00fc7947 */ /* 0x000fc0000383ffff */
[----:B------:R-:W-:-:S00]  /*0900*/  NOP ;  /* 0x0000000000007918 */ /* 0x000fc00000000000 */
[----:B------:R-:W-:-:S00]  /*0910*/  NOP ;  /* 0x0000000000007918 */ /* 0x000fc00000000000 */
[----:B------:R-:W-:-:S00]  /*0920*/  NOP ;  /* 0x0000000000007918 */ /* 0x000fc00000000000 */
[----:B------:R-:W-:-:S00]  /*0930*/  NOP ;  /* 0x0000000000007918 */ /* 0x000fc00000000000 */
[----:B------:R-:W-:-:S00]  /*0940*/  NOP ;  /* 0x0000000000007918 */ /* 0x000fc00000000000 */
[----:B------:R-:W-:-:S00]  /*0950*/  NOP ;  /* 0x0000000000007918 */ /* 0x000fc00000000000 */
[----:B------:R-:W-:-:S00]  /*0960*/  NOP ;  /* 0x0000000000007918 */ /* 0x000fc00000000000 */
[----:B------:R-:W-:-:S00]  /*0970*/  NOP ;  /* 0x0000000000007918 */ /* 0x000fc00000000000 */
.L_x_5:


//--------------------- .nv.shared.reserved.0     --------------------------
	.section	.nv.shared.reserved.0,"aw",@nobits
	.weak		__nv_reservedSMEM_offset_0_alias
	.size		__nv_reservedSMEM_offset_0_alias, 0, 64
	.other		__nv_reservedSMEM_offset_0_alias,@"STO_CUDA_RESERVED_SHARED STV_DEFAULT"
__nv_reservedSMEM_offset_0_alias:
	.zero		0
	.zero		64


//--------------------- .nv.constant0._Z12naive_matmulPfS_S_iii --------------------------
	.section	.nv.constant0._Z12naive_matmulPfS_S_iii,"a",@progbits
	.sectionflags	@""
	.align	4
.nv.constant0._Z12naive_matmulPfS_S_iii:
	.zero		932


//--------------------- SYMBOLS --------------------------

	.type		.nv.reservedSmem.offset0,@object
	.size		.nv.reservedSmem.offset0,0x4
